	.headerflags	@"EF_CUDA_TEXMODE_UNIFIED EF_CUDA_64BIT_ADDRESS EF_CUDA_ACCELERATORS EF_CUDA_SM90 EF_CUDA_VIRTUAL_SM(EF_CUDA_SM90)"
	.elftype	@"ET_EXEC"


//--------------------- .nv.info                  --------------------------
	.section	.nv.info,"",@"SHT_CUDA_INFO"
	.align	4


	//----- nvinfo : EIATTR_REGCOUNT
	.align		4
        /*0000*/ 	.byte	0x04, 0x2f
        /*0002*/ 	.short	(.L_1 - .L_0)
	.align		4
.L_0:
        /*0004*/ 	.word	index@(triton_poi_fused_add_5)
        /*0008*/ 	.word	0x0000000a


	//----- nvinfo : EIATTR_MIN_STACK_SIZE
	.align		4
.L_1:
        /*000c*/ 	.byte	0x04, 0x12
        /*000e*/ 	.short	(.L_3 - .L_2)
	.align		4
.L_2:
        /*0010*/ 	.word	index@(triton_poi_fused_add_5)
        /*0014*/ 	.word	0x00000000


	//----- nvinfo : EIATTR_FRAME_SIZE
	.align		4
.L_3:
        /*0018*/ 	.byte	0x04, 0x11
        /*001a*/ 	.short	(.L_5 - .L_4)
	.align		4
.L_4:
        /*001c*/ 	.word	index@(triton_poi_fused_add_5)
        /*0020*/ 	.word	0x00000000


	//----- nvinfo : EIATTR_MIN_STACK_SIZE
	.align		4
.L_5:
        /*0024*/ 	.byte	0x04, 0x12
        /*0026*/ 	.short	(.L_7 - .L_6)
	.align		4
.L_6:
        /*0028*/ 	.word	index@(triton_poi_fused_add_5)
        /*002c*/ 	.word	0x00000000
.L_7:


//--------------------- .nv.info.triton_poi_fused_add_5 --------------------------
	.section	.nv.info.triton_poi_fused_add_5,"",@"SHT_CUDA_INFO"
	.sectionflags	@""
	.align	4


	//----- nvinfo : EIATTR_CUDA_API_VERSION
	.align		4
        /*0000*/ 	.byte	0x04, 0x37
        /*0002*/ 	.short	(.L_9 - .L_8)
.L_8:
        /*0004*/ 	.word	0x0000007c


	//----- nvinfo : EIATTR_KPARAM_INFO
	.align		4
.L_9:
        /*0008*/ 	.byte	0x04, 0x17
        /*000a*/ 	.short	(.L_11 - .L_10)
.L_10:
        /*000c*/ 	.word	0x00000000
        /*0010*/ 	.short	0x0002
        /*0012*/ 	.short	0x0010
        /*0014*/ 	.byte	0x00, 0xf0, 0x11, 0x00


	//----- nvinfo : EIATTR_KPARAM_INFO
	.align		4
.L_11:
        /*0018*/ 	.byte	0x04, 0x17
        /*001a*/ 	.short	(.L_13 - .L_12)
.L_12:
        /*001c*/ 	.word	0x00000000
        /*0020*/ 	.short	0x0001
        /*0022*/ 	.short	0x0008
        /*0024*/ 	.byte	0x00, 0xf4, 0x21, 0x00


	//----- nvinfo : EIATTR_KPARAM_INFO
	.align		4
.L_13:
        /*0028*/ 	.byte	0x04, 0x17
        /*002a*/ 	.short	(.L_15 - .L_14)
.L_14:
        /*002c*/ 	.word	0x00000000
        /*0030*/ 	.short	0x0000
        /*0032*/ 	.short	0x0000
        /*0034*/ 	.byte	0x00, 0xf4, 0x21, 0x00


	//----- nvinfo : EIATTR_SPARSE_MMA_MASK
	.align		4
.L_15:
        /*0038*/ 	.byte	0x03, 0x50
        /*003a*/ 	.short	0x0000


	//----- nvinfo : EIATTR_MAXREG_COUNT
	.align		4
        /*003c*/ 	.byte	0x03, 0x1b
        /*003e*/ 	.short	0x00ff


	//----- nvinfo : EIATTR_EXIT_INSTR_OFFSETS
	.align		4
        /*0040*/ 	.byte	0x04, 0x1c
        /*0042*/ 	.short	(.L_17 - .L_16)


	//   ....[0]....
.L_16:
        /*0044*/ 	.word	0x00000100


	//   ....[1]....
        /*0048*/ 	.word	0x00000120


	//----- nvinfo : EIATTR_REQNTID
	.align		4
.L_17:
        /*004c*/ 	.byte	0x04, 0x10
        /*004e*/ 	.short	(.L_19 - .L_18)
.L_18:
        /*0050*/ 	.word	0x00000080
        /*0054*/ 	.word	0x00000001
        /*0058*/ 	.word	0x00000001


	//----- nvinfo : EIATTR_CBANK_PARAM_SIZE
	.align		4
.L_19:
        /*005c*/ 	.byte	0x03, 0x19
        /*005e*/ 	.short	0x0014


	//----- nvinfo : EIATTR_PARAM_CBANK
	.align		4
        /*0060*/ 	.byte	0x04, 0x0a
        /*0062*/ 	.short	(.L_21 - .L_20)
	.align		4
.L_20:
        /*0064*/ 	.word	index@(.nv.constant0.triton_poi_fused_add_5)
        /*0068*/ 	.short	0x0210
        /*006a*/ 	.short	0x0014


	//----- nvinfo : EIATTR_SW_WAR
	.align		4
.L_21:
        /*006c*/ 	.byte	0x04, 0x36
        /*006e*/ 	.short	(.L_23 - .L_22)
.L_22:
        /*0070*/ 	.word	0x00000008
.L_23:


//--------------------- .nv.callgraph             --------------------------
	.section	.nv.callgraph,"",@"SHT_CUDA_CALLGRAPH"
	.align	4
	.sectionentsize	8
	.align		4
        /*0000*/ 	.word	0x00000000
	.align		4
        /*0004*/ 	.word	0xffffffff
	.align		4
        /*0008*/ 	.word	0x00000000
	.align		4
        /*000c*/ 	.word	0xfffffffe
	.align		4
        /*0010*/ 	.word	0x00000000
	.align		4
        /*0014*/ 	.word	0xfffffffd
	.align		4
        /*0018*/ 	.word	0x00000000
	.align		4
        /*001c*/ 	.word	0xfffffffc


//--------------------- .text.triton_poi_fused_add_5 --------------------------
	.section	.text.triton_poi_fused_add_5,"ax",@progbits
	.align	128
        .global         triton_poi_fused_add_5
        .type           triton_poi_fused_add_5,@function
        .size           triton_poi_fused_add_5,(.L_x_1 - triton_poi_fused_add_5)
        .other          triton_poi_fused_add_5,@"STO_CUDA_ENTRY STV_DEFAULT"
triton_poi_fused_add_5:
.text.triton_poi_fused_add_5:
[----:B------:R-:W0:Y:S02]  /*0000*/  LDC R1, c[0x0][0x28] ;  /* 0x00000a00ff017b82 */ /* 0x000e240000000800 */
[----:B------:R-:W1:Y:S01]  /*0010*/  S2R R0, SR_TID.X ;  /* 0x0000000000007919 */ /* 0x000e620000002100 */
[----:B------:R-:W2:Y:S01]  /*0020*/  LDC.64 R4, c[0x0][0x218] ;  /* 0x00008600ff047b82 */ /* 0x000ea20000000a00 */
[----:B------:R-:W-:Y:S01]  /*0030*/  ULDC.64 UR4, c[0x0][0x208] ;  /* 0x0000820000047ab9 */ /* 0x000fe20000000a00 */
[----:B------:R-:W3:Y:S06]  /*0040*/  S2R R7, SR_CTAID.X ;  /* 0x0000000000077919 */ /* 0x000eec0000002500 */
[----:B------:R-:W4:Y:S01]  /*0050*/  LDC.64 R2, c[0x0][0x210] ;  /* 0x00008400ff027b82 */ /* 0x000f220000000a00 */
[----:B-1----:R-:W-:-:S04]  /*0060*/  LOP3.LUT R0, R0, 0x7f, RZ, 0xc0, !PT ;  /* 0x0000007f00007812 */ /* 0x002fc800078ec0ff */
[----:B---3--:R-:W-:Y:S02]  /*0070*/  LEA R7, R7, R0, 0x7 ;  /* 0x0000000007077211 */ /* 0x008fe400078e38ff */
[----:B------:R-:W-:Y:S02]  /*0080*/  MOV R0, RZ ;  /* 0x000000ff00007202 */ /* 0x000fe40000000f00 */
[C---:B------:R-:W-:Y:S01]  /*0090*/  ISETP.GE.AND P0, PT, R7.reuse, 0x100, PT ;  /* 0x000001000700780c */ /* 0x040fe20003f06270 */
[----:B--2---:R-:W-:-:S04]  /*00a0*/  IMAD.WIDE R4, R7, 0x4, R4 ;  /* 0x0000000407047825 */ /* 0x004fc800078e0204 */
[----:B----4-:R-:W-:Y:S01]  /*00b0*/  IMAD.WIDE R2, R7, 0x4, R2 ;  /* 0x0000000407027825 */ /* 0x010fe200078e0202 */
[----:B------:R-:W-:-:S07]  /*00c0*/  HFMA2.MMA R7, -RZ, RZ, 0, 0 ;  /* 0x00000000ff077435 */ /* 0x000fce00000001ff */
[----:B------:R-:W2:Y:S04]  /*00d0*/  @!P0 LDG.E R0, desc[UR4][R2.64] ;  /* 0x0000000402008981 */ /* 0x000ea8000c1e1900 */
[----:B------:R-:W2:Y:S02]  /*00e0*/  @!P0 LDG.E R7, desc[UR4][R4.64] ;  /* 0x0000000404078981 */ /* 0x000ea4000c1e1900 */
[----:B--2---:R-:W-:Y:S01]  /*00f0*/  FADD R7, R7, R0 ;  /* 0x0000000007077221 */ /* 0x004fe20000000000 */
[----:B------:R-:W-:Y:S06]  /*0100*/  @P0 EXIT ;  /* 0x000000000000094d */ /* 0x000fec0003800000 */
[----:B------:R-:W-:Y:S01]  /*0110*/  STG.E desc[UR4][R2.64], R7 ;  /* 0x0000000702007986 */ /* 0x000fe2000c101904 */
[----:B------:R-:W-:Y:S05]  /*0120*/  EXIT ;  /* 0x000000000000794d */ /* 0x000fea0003800000 */
.L_x_0:
[----:B------:R-:W-:-:S00]  /*0130*/  BRA `(.L_x_0) ;  /* 0xfffffffc00fc7947 */ /* 0x000fc0000383ffff */
[----:B------:R-:W-:-:S00]  /*0140*/  NOP ;  /* 0x0000000000007918 */ /* 0x000fc00000000000 */
        /* <DEDUP_REMOVED lines=11> */
.L_x_1:


//--------------------- .nv.constant0.triton_poi_fused_add_5 --------------------------
	.section	.nv.constant0.triton_poi_fused_add_5,"a",@progbits
	.sectionflags	@""
	.align	4
.nv.constant0.triton_poi_fused_add_5:
	.zero		548
